	.headerflags	@"EF_CUDA_TEXMODE_UNIFIED EF_CUDA_64BIT_ADDRESS EF_CUDA_ACCELERATORS EF_CUDA_SM90 EF_CUDA_VIRTUAL_SM(EF_CUDA_SM90)"
	.elftype	@"ET_EXEC"


//--------------------- .nv.info                  --------------------------
	.section	.nv.info,"",@"SHT_CUDA_INFO"
	.align	4


	//----- nvinfo : EIATTR_REGCOUNT
	.align		4
        /*0000*/ 	.byte	0x04, 0x2f
        /*0002*/ 	.short	(.L_3 - .L_2)
	.align		4
.L_2:
        /*0004*/ 	.word	index@(triton_poi_fused__native_batch_norm_legit_no_training_add_16)
        /*0008*/ 	.word	0x00000034


	//----- nvinfo : EIATTR_MIN_STACK_SIZE
	.align		4
.L_3:
        /*000c*/ 	.byte	0x04, 0x12
        /*000e*/ 	.short	(.L_5 - .L_4)
	.align		4
.L_4:
        /*0010*/ 	.word	index@(triton_poi_fused__native_batch_norm_legit_no_training_add_16)
        /*0014*/ 	.word	0x00000000


	//----- nvinfo : EIATTR_FRAME_SIZE
	.align		4
.L_5:
        /*0018*/ 	.byte	0x04, 0x11
        /*001a*/ 	.short	(.L_7 - .L_6)
	.align		4
.L_6:
        /*001c*/ 	.word	index@(triton_poi_fused__native_batch_norm_legit_no_training_add_16)
        /*0020*/ 	.word	0x00000000


	//----- nvinfo : EIATTR_MIN_STACK_SIZE
	.align		4
.L_7:
        /*0024*/ 	.byte	0x04, 0x12
        /*0026*/ 	.short	(.L_9 - .L_8)
	.align		4
.L_8:
        /*0028*/ 	.word	index@(triton_poi_fused__native_batch_norm_legit_no_training_add_16)
        /*002c*/ 	.word	0x00000000
.L_9:


//--------------------- .nv.info.triton_poi_fused__native_batch_norm_legit_no_training_add_16 --------------------------
	.section	.nv.info.triton_poi_fused__native_batch_norm_legit_no_training_add_16,"",@"SHT_CUDA_INFO"
	.sectionflags	@""
	.align	4


	//----- nvinfo : EIATTR_CUDA_API_VERSION
	.align		4
        /*0000*/ 	.byte	0x04, 0x37
        /*0002*/ 	.short	(.L_11 - .L_10)
.L_10:
        /*0004*/ 	.word	0x0000007c


	//----- nvinfo : EIATTR_KPARAM_INFO
	.align		4
.L_11:
        /*0008*/ 	.byte	0x04, 0x17
        /*000a*/ 	.short	(.L_13 - .L_12)
.L_12:
        /*000c*/ 	.word	0x00000000
        /*0010*/ 	.short	0x0008
        /*0012*/ 	.short	0x003c
        /*0014*/ 	.byte	0x00, 0xf0, 0x11, 0x00


	//----- nvinfo : EIATTR_KPARAM_INFO
	.align		4
.L_13:
        /*0018*/ 	.byte	0x04, 0x17
        /*001a*/ 	.short	(.L_15 - .L_14)
.L_14:
        /*001c*/ 	.word	0x00000000
        /*0020*/ 	.short	0x0007
        /*0022*/ 	.short	0x0038
        /*0024*/ 	.byte	0x00, 0xf0, 0x11, 0x00


	//----- nvinfo : EIATTR_KPARAM_INFO
	.align		4
.L_15:
        /*0028*/ 	.byte	0x04, 0x17
        /*002a*/ 	.short	(.L_17 - .L_16)
.L_16:
        /*002c*/ 	.word	0x00000000
        /*0030*/ 	.short	0x0006
        /*0032*/ 	.short	0x0030
        /*0034*/ 	.byte	0x00, 0xf4, 0x21, 0x00


	//----- nvinfo : EIATTR_KPARAM_INFO
	.align		4
.L_17:
        /*0038*/ 	.byte	0x04, 0x17
        /*003a*/ 	.short	(.L_19 - .L_18)
.L_18:
        /*003c*/ 	.word	0x00000000
        /*0040*/ 	.short	0x0005
        /*0042*/ 	.short	0x0028
        /*0044*/ 	.byte	0x00, 0xf4, 0x21, 0x00


	//----- nvinfo : EIATTR_KPARAM_INFO
	.align		4
.L_19:
        /*0048*/ 	.byte	0x04, 0x17
        /*004a*/ 	.short	(.L_21 - .L_20)
.L_20:
        /*004c*/ 	.word	0x00000000
        /*0050*/ 	.short	0x0004
        /*0052*/ 	.short	0x0020
        /*0054*/ 	.byte	0x00, 0xf4, 0x21, 0x00


	//----- nvinfo : EIATTR_KPARAM_INFO
	.align		4
.L_21:
        /*0058*/ 	.byte	0x04, 0x17
        /*005a*/ 	.short	(.L_23 - .L_22)
.L_22:
        /*005c*/ 	.word	0x00000000
        /*0060*/ 	.short	0x0003
        /*0062*/ 	.short	0x0018
        /*0064*/ 	.byte	0x00, 0xf4, 0x21, 0x00


	//----- nvinfo : EIATTR_KPARAM_INFO
	.align		4
.L_23:
        /*0068*/ 	.byte	0x04, 0x17
        /*006a*/ 	.short	(.L_25 - .L_24)
.L_24:
        /*006c*/ 	.word	0x00000000
        /*0070*/ 	.short	0x0002
        /*0072*/ 	.short	0x0010
        /*0074*/ 	.byte	0x00, 0xf4, 0x21, 0x00


	//----- nvinfo : EIATTR_KPARAM_INFO
	.align		4
.L_25:
        /*0078*/ 	.byte	0x04, 0x17
        /*007a*/ 	.short	(.L_27 - .L_26)
.L_26:
        /*007c*/ 	.word	0x00000000
        /*0080*/ 	.short	0x0001
        /*0082*/ 	.short	0x0008
        /*0084*/ 	.byte	0x00, 0xf4, 0x21, 0x00


	//----- nvinfo : EIATTR_KPARAM_INFO
	.align		4
.L_27:
        /*0088*/ 	.byte	0x04, 0x17
        /*008a*/ 	.short	(.L_29 - .L_28)
.L_28:
        /*008c*/ 	.word	0x00000000
        /*0090*/ 	.short	0x0000
        /*0092*/ 	.short	0x0000
        /*0094*/ 	.byte	0x00, 0xf4, 0x21, 0x00


	//----- nvinfo : EIATTR_SPARSE_MMA_MASK
	.align		4
.L_29:
        /*0098*/ 	.byte	0x03, 0x50
        /*009a*/ 	.short	0x0000


	//----- nvinfo : EIATTR_MAXREG_COUNT
	.align		4
        /*009c*/ 	.byte	0x03, 0x1b
        /*009e*/ 	.short	0x00ff


	//----- nvinfo : EIATTR_EXIT_INSTR_OFFSETS
	.align		4
        /*00a0*/ 	.byte	0x04, 0x1c
        /*00a2*/ 	.short	(.L_31 - .L_30)


	//   ....[0]....
.L_30:
        /*00a4*/ 	.word	0x00001120


	//   ....[1]....
        /*00a8*/ 	.word	0x00001170


	//----- nvinfo : EIATTR_REQNTID
	.align		4
.L_31:
        /*00ac*/ 	.byte	0x04, 0x10
        /*00ae*/ 	.short	(.L_33 - .L_32)
.L_32:
        /*00b0*/ 	.word	0x00000100
        /*00b4*/ 	.word	0x00000001
        /*00b8*/ 	.word	0x00000001


	//----- nvinfo : EIATTR_CBANK_PARAM_SIZE
	.align		4
.L_33:
        /*00bc*/ 	.byte	0x03, 0x19
        /*00be*/ 	.short	0x0040


	//----- nvinfo : EIATTR_PARAM_CBANK
	.align		4
        /*00c0*/ 	.byte	0x04, 0x0a
        /*00c2*/ 	.short	(.L_35 - .L_34)
	.align		4
.L_34:
        /*00c4*/ 	.word	index@(.nv.constant0.triton_poi_fused__native_batch_norm_legit_no_training_add_16)
        /*00c8*/ 	.short	0x0210
        /*00ca*/ 	.short	0x0040


	//----- nvinfo : EIATTR_SW_WAR
	.align		4
.L_35:
        /*00cc*/ 	.byte	0x04, 0x36
        /*00ce*/ 	.short	(.L_37 - .L_36)
.L_36:
        /*00d0*/ 	.word	0x00000008
.L_37:


//--------------------- .nv.callgraph             --------------------------
	.section	.nv.callgraph,"",@"SHT_CUDA_CALLGRAPH"
	.align	4
	.sectionentsize	8
	.align		4
        /*0000*/ 	.word	0x00000000
	.align		4
        /*0004*/ 	.word	0xffffffff
	.align		4
        /*0008*/ 	.word	0x00000000
	.align		4
        /*000c*/ 	.word	0xfffffffe
	.align		4
        /*0010*/ 	.word	0x00000000
	.align		4
        /*0014*/ 	.word	0xfffffffd
	.align		4
        /*0018*/ 	.word	0x00000000
	.align		4
        /*001c*/ 	.word	0xfffffffc


//--------------------- .nv.constant4             --------------------------
	.section	.nv.constant4,"a",@progbits
	.align	8
	.align		8
.nv.constant4:
        /*0000*/ 	.dword	_$_str
	.align		8
        /*0008*/ 	.dword	_$_str_$_2


//--------------------- .text.triton_poi_fused__native_batch_norm_legit_no_training_add_16 --------------------------
	.section	.text.triton_poi_fused__native_batch_norm_legit_no_training_add_16,"ax",@progbits
	.sectionflags	@"SHF_BARRIERS=1"
	.align	128
        .global         triton_poi_fused__native_batch_norm_legit_no_training_add_16
        .type           triton_poi_fused__native_batch_norm_legit_no_training_add_16,@function
        .size           triton_poi_fused__native_batch_norm_legit_no_training_add_16,(.L_x_1 - triton_poi_fused__native_batch_norm_legit_no_training_add_16)
        .other          triton_poi_fused__native_batch_norm_legit_no_training_add_16,@"STO_CUDA_ENTRY STV_DEFAULT"
triton_poi_fused__native_batch_norm_legit_no_training_add_16:
.text.triton_poi_fused__native_batch_norm_legit_no_training_add_16:
[----:B------:R-:W0:Y:S01]  /*0000*/  LDC R1, c[0x0][0x28] ;  /* 0x00000a00ff017b82 */ /* 0x000e220000000800 */
[----:B------:R-:W1:Y:S07]  /*0010*/  S2R R0, SR_CTAID.X ;  /* 0x0000000000007919 */ /* 0x000e6e0000002500 */
[----:B------:R-:W2:Y:S01]  /*0020*/  LDC.64 R34, c[0x0][0x210] ;  /* 0x00008400ff227b82 */ /* 0x000ea20000000a00 */
[----:B------:R-:W-:Y:S02]  /*0030*/  CS2R R8, SRZ ;  /* 0x0000000000087805 */ /* 0x000fe4000001ff00 */
[----:B------:R-:W-:Y:S01]  /*0040*/  CS2R R10, SRZ ;  /* 0x00000000000a7805 */ /* 0x000fe2000001ff00 */
[----:B------:R-:W3:Y:S01]  /*0050*/  S2R R2, SR_TID.X ;  /* 0x0000000000027919 */ /* 0x000ee20000002100 */
[----:B------:R-:W-:Y:S01]  /*0060*/  CS2R R12, SRZ ;  /* 0x00000000000c7805 */ /* 0x000fe2000001ff00 */
[----:B------:R-:W-:Y:S01]  /*0070*/  ULDC.64 UR6, c[0x0][0x208] ;  /* 0x0000820000067ab9 */ /* 0x000fe20000000a00 */
[----:B------:R-:W-:Y:S01]  /*0080*/  CS2R R4, SRZ ;  /* 0x0000000000047805 */ /* 0x000fe2000001ff00 */
[----:B------:R-:W4:Y:S01]  /*0090*/  S2R R3, SR_CTAID.Y ;  /* 0x0000000000037919 */ /* 0x000f220000002600 */
[----:B------:R-:W5:Y:S01]  /*00a0*/  LDC.64 R40, c[0x0][0x218] ;  /* 0x00008600ff287b82 */ /* 0x000f620000000a00 */
[----:B------:R-:W-:-:S07]  /*00b0*/  CS2R R6, SRZ ;  /* 0x0000000000067805 */ /* 0x000fce000001ff00 */
[----:B------:R-:W5:Y:S01]  /*00c0*/  LDC.64 R42, c[0x0][0x220] ;  /* 0x00008800ff2a7b82 */ /* 0x000f620000000a00 */
[----:B-1----:R-:W-:Y:S02]  /*00d0*/  SHF.L.U32 R0, R0, 0x6, RZ ;  /* 0x0000000600007819 */ /* 0x002fe400000006ff */
[----:B---3--:R-:W-:Y:S02]  /*00e0*/  SHF.L.U32 R33, R2, 0x2, RZ ;  /* 0x0000000202217819 */ /* 0x008fe400000006ff */
[----:B------:R-:W-:Y:S01]  /*00f0*/  SHF.R.U32.HI R20, RZ, 0x4, R2 ;  /* 0x00000004ff147819 */ /* 0x000fe20000011602 */
[----:B----4-:R-:W-:Y:S01]  /*0100*/  IMAD.SHL.U32 R3, R3, 0x40, RZ ;  /* 0x0000004003037824 */ /* 0x010fe200078e00ff */
[----:B------:R-:W-:Y:S02]  /*0110*/  LOP3.LUT R33, R0, 0x3c, R33, 0xf8, !PT ;  /* 0x0000003c00217812 */ /* 0x000fe400078ef821 */
[----:B------:R-:W-:Y:S02]  /*0120*/  SGXT.U32 R20, R20, 0x4 ;  /* 0x000000041414781a */ /* 0x000fe40000000000 */
[----:B------:R-:W-:-:S02]  /*0130*/  ISETP.GE.AND P0, PT, R33, 0x40, PT ;  /* 0x000000402100780c */ /* 0x000fc40003f06270 */
[----:B------:R-:W-:Y:S02]  /*0140*/  LOP3.LUT R16, R3, 0x10, R20, 0xfe, !PT ;  /* 0x0000001003107812 */ /* 0x000fe400078efe14 */
[----:B------:R-:W-:Y:S02]  /*0150*/  LOP3.LUT R18, R3, 0x20, R20, 0xfe, !PT ;  /* 0x0000002003127812 */ /* 0x000fe400078efe14 */
[C---:B------:R-:W-:Y:S01]  /*0160*/  ISETP.LT.AND P2, PT, R16.reuse, 0x40, !P0 ;  /* 0x000000401000780c */ /* 0x040fe20004741270 */
[----:B------:R-:W-:Y:S01]  /*0170*/  IMAD R47, R16, 0x40, R33 ;  /* 0x00000040102f7824 */ /* 0x000fe200078e0221 */
[C---:B------:R-:W-:Y:S02]  /*0180*/  ISETP.LT.AND P3, PT, R18.reuse, 0x40, !P0 ;  /* 0x000000401200780c */ /* 0x040fe40004761270 */
[----:B------:R-:W-:Y:S01]  /*0190*/  LOP3.LUT R14, R3, R20, RZ, 0xfc, !PT ;  /* 0x00000014030e7212 */ /* 0x000fe200078efcff */
[----:B--2---:R-:W-:Y:S01]  /*01a0*/  IMAD.WIDE R24, R47, 0x4, R34 ;  /* 0x000000042f187825 */ /* 0x004fe200078e0222 */
[----:B------:R-:W-:-:S02]  /*01b0*/  LEA R45, R18, R33, 0x6 ;  /* 0x00000021122d7211 */ /* 0x000fc400078e30ff */
[----:B------:R-:W-:Y:S02]  /*01c0*/  LOP3.LUT R28, R3, 0x30, R20, 0xfe, !PT ;  /* 0x00000030031c7812 */ /* 0x000fe400078efe14 */
[C---:B------:R-:W-:Y:S01]  /*01d0*/  ISETP.LT.AND P1, PT, R14.reuse, 0x40, !P0 ;  /* 0x000000400e00780c */ /* 0x040fe20004721270 */
[--C-:B------:R-:W-:Y:S01]  /*01e0*/  IMAD.WIDE R26, R45, 0x4, R34.reuse ;  /* 0x000000042d1a7825 */ /* 0x100fe200078e0222 */
[-C--:B------:R-:W-:Y:S02]  /*01f0*/  LEA R39, R14, R33.reuse, 0x6 ;  /* 0x000000210e277211 */ /* 0x080fe400078e30ff */
[----:B------:R-:W-:Y:S02]  /*0200*/  CS2R R14, SRZ ;  /* 0x00000000000e7805 */ /* 0x000fe4000001ff00 */
[C---:B------:R-:W-:Y:S01]  /*0210*/  ISETP.LT.AND P4, PT, R28.reuse, 0x40, !P0 ;  /* 0x000000401c00780c */ /* 0x040fe20004781270 */
[----:B------:R1:W2:Y:S01]  /*0220*/  @P2 LDG.E.128 R8, desc[UR6][R24.64] ;  /* 0x0000000618082981 */ /* 0x0002a2000c1e1d00 */
[----:B------:R-:W-:Y:S01]  /*0230*/  LEA R37, R28, R33, 0x6 ;  /* 0x000000211c257211 */ /* 0x000fe200078e30ff */
[--C-:B------:R-:W-:Y:S01]  /*0240*/  IMAD.WIDE R22, R39, 0x4, R34.reuse ;  /* 0x0000000427167825 */ /* 0x100fe200078e0222 */
[----:B------:R-:W-:Y:S01]  /*0250*/  CS2R R16, SRZ ;  /* 0x0000000000107805 */ /* 0x000fe2000001ff00 */
[----:B------:R3:W4:Y:S01]  /*0260*/  @P3 LDG.E.128 R12, desc[UR6][R26.64] ;  /* 0x000000061a0c3981 */ /* 0x000722000c1e1d00 */
[----:B------:R-:W-:Y:S01]  /*0270*/  CS2R R18, SRZ ;  /* 0x0000000000127805 */ /* 0x000fe2000001ff00 */
[----:B------:R-:W-:Y:S01]  /*0280*/  IMAD.WIDE R34, R37, 0x4, R34 ;  /* 0x0000000425227825 */ /* 0x000fe200078e0222 */
[----:B-1----:R-:W-:-:S03]  /*0290*/  CS2R R24, SRZ ;  /* 0x0000000000187805 */ /* 0x002fc6000001ff00 */
[--C-:B-----5:R-:W-:Y:S01]  /*02a0*/  IMAD.WIDE R38, R39, 0x4, R40.reuse ;  /* 0x0000000427267825 */ /* 0x120fe200078e0228 */
[----:B------:R1:W5:Y:S01]  /*02b0*/  @P1 LDG.E.128 R4, desc[UR6][R22.64] ;  /* 0x0000000616041981 */ /* 0x000362000c1e1d00 */
[----:B---3--:R-:W-:Y:S02]  /*02c0*/  CS2R R26, SRZ ;  /* 0x00000000001a7805 */ /* 0x008fe4000001ff00 */
[--C-:B------:R-:W-:Y:S01]  /*02d0*/  IMAD.WIDE R46, R47, 0x4, R40.reuse ;  /* 0x000000042f2e7825 */ /* 0x100fe200078e0228 */
[----:B------:R3:W2:Y:S01]  /*02e0*/  @P1 LDG.E.128 R16, desc[UR6][R38.64] ;  /* 0x0000000626101981 */ /* 0x0006a2000c1e1d00 */
[----:B------:R-:W-:Y:S02]  /*02f0*/  CS2R R20, SRZ ;  /* 0x0000000000147805 */ /* 0x000fe4000001ff00 */
[----:B------:R-:W-:Y:S01]  /*0300*/  IMAD.WIDE R44, R45, 0x4, R40 ;  /* 0x000000042d2c7825 */ /* 0x000fe200078e0228 */
[----:B------:R3:W2:Y:S01]  /*0310*/  @P4 LDG.E.128 R24, desc[UR6][R34.64] ;  /* 0x0000000622184981 */ /* 0x0006a2000c1e1d00 */
[----:B------:R-:W-:-:S02]  /*0320*/  CS2R R28, SRZ ;  /* 0x00000000001c7805 */ /* 0x000fc4000001ff00 */
[----:B-1----:R-:W-:Y:S01]  /*0330*/  CS2R R22, SRZ ;  /* 0x0000000000167805 */ /* 0x002fe2000001ff00 */
[----:B0-----:R-:W-:Y:S01]  /*0340*/  IMAD.WIDE R42, R33, 0x4, R42 ;  /* 0x00000004212a7825 */ /* 0x001fe200078e022a */
[----:B------:R-:W-:Y:S02]  /*0350*/  CS2R R30, SRZ ;  /* 0x00000000001e7805 */ /* 0x000fe4000001ff00 */
[----:B------:R-:W-:Y:S02]  /*0360*/  CS2R R32, SRZ ;  /* 0x0000000000207805 */ /* 0x000fe4000001ff00 */
[----:B---3--:R-:W-:Y:S01]  /*0370*/  CS2R R38, SRZ ;  /* 0x0000000000267805 */ /* 0x008fe2000001ff00 */
[----:B------:R-:W-:Y:S01]  /*0380*/  IMAD.WIDE R40, R37, 0x4, R40 ;  /* 0x0000000425287825 */ /* 0x000fe200078e0228 */
[----:B------:R-:W-:Y:S01]  /*0390*/  CS2R R36, SRZ ;  /* 0x0000000000247805 */ /* 0x000fe2000001ff00 */
[----:B------:R0:W3:Y:S01]  /*03a0*/  @P2 LDG.E.128 R20, desc[UR6][R46.64] ;  /* 0x000000062e142981 */ /* 0x0000e2000c1e1d00 */
[----:B------:R-:W-:-:S03]  /*03b0*/  CS2R R34, SRZ ;  /* 0x0000000000227805 */ /* 0x000fc6000001ff00 */
[----:B------:R-:W2:Y:S04]  /*03c0*/  @P3 LDG.E.128 R28, desc[UR6][R44.64] ;  /* 0x000000062c1c3981 */ /* 0x000ea8000c1e1d00 */
[----:B------:R-:W2:Y:S01]  /*03d0*/  @!P0 LDG.E.EL.128 R32, desc[UR6][R42.64] ;  /* 0x000000062a208981 */ /* 0x000ea2000c2e1d00 */
[----:B0-----:R-:W0:Y:S03]  /*03e0*/  LDC.64 R46, c[0x0][0x228] ;  /* 0x00008a00ff2e7b82 */ /* 0x001e260000000a00 */
[----:B------:R-:W4:Y:S01]  /*03f0*/  @P4 LDG.E.128 R36, desc[UR6][R40.64] ;  /* 0x0000000628244981 */ /* 0x000f22000c1e1d00 */
[C---:B--2---:R-:W-:Y:S01]  /*0400*/  FADD R18, -R34.reuse, R18 ;  /* 0x0000001222127221 */ /* 0x044fe20000000100 */
[C---:B---3--:R-:W-:Y:S01]  /*0410*/  FADD R22, -R34.reuse, R22 ;  /* 0x0000001622167221 */ /* 0x048fe20000000100 */
[C---:B------:R-:W-:Y:S01]  /*0420*/  FADD R30, -R34.reuse, R30 ;  /* 0x0000001e221e7221 */ /* 0x040fe20000000100 */
[----:B----4-:R-:W-:Y:S01]  /*0430*/  FADD R38, -R34, R38 ;  /* 0x0000002622267221 */ /* 0x010fe20000000100 */
[----:B------:R-:W-:-:S02]  /*0440*/  IMAD.SHL.U32 R34, R2, 0x4, RZ ;  /* 0x0000000402227824 */ /* 0x000fc400078e00ff */
[C---:B------:R-:W-:Y:S01]  /*0450*/  FADD R41, -R32.reuse, R16 ;  /* 0x0000001020297221 */ /* 0x040fe20000000100 */
[C---:B------:R-:W-:Y:S02]  /*0460*/  FADD R19, -R35.reuse, R19 ;  /* 0x0000001323137221 */ /* 0x040fe40000000100 */
[----:B------:R-:W-:Y:S01]  /*0470*/  LOP3.LUT R16, R0, 0x3c, R34, 0xf8, !PT ;  /* 0x0000003c00107812 */ /* 0x000fe200078ef822 */
[C---:B------:R-:W-:Y:S01]  /*0480*/  FADD R23, -R35.reuse, R23 ;  /* 0x0000001723177221 */ /* 0x040fe20000000100 */
[C---:B------:R-:W-:Y:S01]  /*0490*/  FADD R31, -R35.reuse, R31 ;  /* 0x0000001f231f7221 */ /* 0x040fe20000000100 */
[----:B------:R-:W-:Y:S01]  /*04a0*/  FADD R39, -R35, R39 ;  /* 0x0000002723277221 */ /* 0x000fe20000000100 */
[C---:B------:R-:W-:Y:S01]  /*04b0*/  FADD R17, -R33.reuse, R17 ;  /* 0x0000001121117221 */ /* 0x040fe20000000100 */
[C---:B------:R-:W-:Y:S01]  /*04c0*/  FADD R21, -R33.reuse, R21 ;  /* 0x0000001521157221 */ /* 0x040fe20000000100 */
[C---:B------:R-:W-:Y:S01]  /*04d0*/  FADD R29, -R33.reuse, R29 ;  /* 0x0000001d211d7221 */ /* 0x040fe20000000100 */
[----:B------:R-:W-:Y:S01]  /*04e0*/  FADD R37, -R33, R37 ;  /* 0x0000002521257221 */ /* 0x000fe20000000100 */
[----:B------:R-:W-:Y:S01]  /*04f0*/  LOP3.LUT R3, R3, 0x3c, R34, 0xf8, !PT ;  /* 0x0000003c03037812 */ /* 0x000fe200078ef822 */
[C---:B------:R-:W-:Y:S01]  /*0500*/  FADD R42, -R32.reuse, R20 ;  /* 0x00000014202a7221 */ /* 0x040fe20000000100 */
[C---:B------:R-:W-:Y:S01]  /*0510*/  FADD R28, -R32.reuse, R28 ;  /* 0x0000001c201c7221 */ /* 0x040fe20000000100 */
[----:B------:R-:W-:Y:S01]  /*0520*/  FADD R44, -R32, R36 ;  /* 0x00000024202c7221 */ /* 0x000fe20000000100 */
[----:B------:R-:W-:-:S02]  /*0530*/  CS2R R32, SRZ ;  /* 0x0000000000207805 */ /* 0x000fc4000001ff00 */
[----:B------:R-:W-:Y:S01]  /*0540*/  CS2R R34, SRZ ;  /* 0x0000000000227805 */ /* 0x000fe2000001ff00 */
[----:B0-----:R-:W-:-:S05]  /*0550*/  IMAD.WIDE R46, R16, 0x4, R46 ;  /* 0x00000004102e7825 */ /* 0x001fca00078e022e */
[----:B------:R0:W2:Y:S02]  /*0560*/  @!P0 LDG.E.EL.128 R32, desc[UR6][R46.64] ;  /* 0x000000062e208981 */ /* 0x0000a4000c2e1d00 */
[----:B0-----:R-:W0:Y:S02]  /*0570*/  LDC.64 R46, c[0x0][0x230] ;  /* 0x00008c00ff2e7b82 */ /* 0x001e240000000a00 */
[----:B0-----:R-:W-:-:S06]  /*0580*/  IMAD.WIDE R48, R16, 0x4, R46 ;  /* 0x0000000410307825 */ /* 0x001fcc00078e022e */
[----:B------:R-:W0:Y:S02]  /*0590*/  LDC.64 R46, c[0x0][0x238] ;  /* 0x00008e00ff2e7b82 */ /* 0x000e240000000a00 */
[----:B0-----:R-:W-:-:S04]  /*05a0*/  IMAD.WIDE R46, R16, 0x4, R46 ;  /* 0x00000004102e7825 */ /* 0x001fc800078e022e */
[----:B--2---:R-:W-:Y:S01]  /*05b0*/  FADD R36, R32, 9.9999997473787516356e-06 ;  /* 0x3727c5ac20247421 */ /* 0x004fe20000000000 */
[----:B------:R-:W-:-:S03]  /*05c0*/  FADD R33, R33, 9.9999997473787516356e-06 ;  /* 0x3727c5ac21217421 */ /* 0x000fc60000000000 */
[----:B------:R-:W0:Y:S01]  /*05d0*/  MUFU.SQRT R20, R36 ;  /* 0x0000002400147308 */ /* 0x000e220000002000 */
[----:B------:R-:W-:-:S07]  /*05e0*/  FADD R32, R34, 9.9999997473787516356e-06 ;  /* 0x3727c5ac22207421 */ /* 0x000fce0000000000 */
[----:B------:R-:W1:Y:S01]  /*05f0*/  MUFU.SQRT R33, R33 ;  /* 0x0000002100217308 */ /* 0x000e620000002000 */
[----:B------:R-:W-:Y:S01]  /*0600*/  FADD R35, R35, 9.9999997473787516356e-06 ;  /* 0x3727c5ac23237421 */ /* 0x000fe20000000000 */
[----:B------:R-:W-:Y:S01]  /*0610*/  HFMA2.MMA R34, -RZ, RZ, 1.625, 0 ;  /* 0x3e800000ff227435 */ /* 0x000fe200000001ff */
[----:B0-----:R-:W-:-:S05]  /*0620*/  FSETP.GT.AND P6, PT, R20, 8.50705917302346158658e+37, PT ;  /* 0x7e8000001400780b */ /* 0x001fca0003fc4000 */
[----:B------:R-:W0:Y:S01]  /*0630*/  MUFU.SQRT R32, R32 ;  /* 0x0000002000207308 */ /* 0x000e220000002000 */
[----:B------:R-:W-:-:S07]  /*0640*/  FSETP.GEU.AND P1, PT, R20, 1.175494350822287508e-38, PT ;  /* 0x008000001400780b */ /* 0x000fce0003f2e000 */
[----:B------:R-:W2:Y:S01]  /*0650*/  MUFU.SQRT R43, R35 ;  /* 0x00000023002b7308 */ /* 0x000ea20000002000 */
[C---:B-1----:R-:W-:Y:S02]  /*0660*/  FSETP.GT.AND P2, PT, R33.reuse, 8.50705917302346158658e+37, PT ;  /* 0x7e8000002100780b */ /* 0x042fe40003f44000 */
[----:B------:R-:W-:Y:S01]  /*0670*/  FSETP.GEU.AND P3, PT, R33, 1.175494350822287508e-38, PT ;  /* 0x008000002100780b */ /* 0x000fe20003f6e000 */
[----:B------:R-:W-:Y:S01]  /*0680*/  @P6 FMUL R20, R20, 0.25 ;  /* 0x3e80000014146820 */ /* 0x000fe20000400000 */
[----:B------:R-:W-:Y:S02]  /*0690*/  FSEL R40, R34, 1, P6 ;  /* 0x3f80000022287808 */ /* 0x000fe40003000000 */
[----:B0-----:R-:W-:Y:S01]  /*06a0*/  FSETP.GT.AND P4, PT, R32, 8.50705917302346158658e+37, PT ;  /* 0x7e8000002000780b */ /* 0x001fe20003f84000 */
[----:B------:R-:W-:Y:S01]  /*06b0*/  @!P1 FMUL R20, R20, 16777216 ;  /* 0x4b80000014149820 */ /* 0x000fe20000400000 */
[----:B------:R-:W-:Y:S01]  /*06c0*/  FSETP.GEU.AND P5, PT, R32, 1.175494350822287508e-38, PT ;  /* 0x008000002000780b */ /* 0x000fe20003fae000 */
[----:B------:R-:W-:Y:S01]  /*06d0*/  @!P1 FMUL R40, R40, 16777216 ;  /* 0x4b80000028289820 */ /* 0x000fe20000400000 */
[----:B--2---:R-:W-:-:S03]  /*06e0*/  FSETP.GT.AND P6, PT, R43, 8.50705917302346158658e+37, PT ;  /* 0x7e8000002b00780b */ /* 0x004fc60003fc4000 */
[----:B------:R-:W-:Y:S01]  /*06f0*/  @P2 FMUL R33, R33, 0.25 ;  /* 0x3e80000021212820 */ /* 0x000fe20000400000 */
[----:B------:R-:W-:Y:S01]  /*0700*/  FSETP.GEU.AND P1, PT, R43, 1.175494350822287508e-38, PT ;  /* 0x008000002b00780b */ /* 0x000fe20003f2e000 */
[----:B------:R-:W0:Y:S02]  /*0710*/  MUFU.RCP R45, R20 ;  /* 0x00000014002d7308 */ /* 0x000e240000001000 */
[----:B------:R-:W-:Y:S02]  /*0720*/  @!P3 FMUL R33, R33, 16777216 ;  /* 0x4b8000002121b820 */ /* 0x000fe40000400000 */
[----:B------:R-:W-:-:S04]  /*0730*/  @P4 FMUL R32, R32, 0.25 ;  /* 0x3e80000020204820 */ /* 0x000fc80000400000 */
[----:B------:R1:W2:Y:S01]  /*0740*/  MUFU.RCP R36, R33 ;  /* 0x0000002100247308 */ /* 0x0002a20000001000 */
[----:B------:R-:W-:Y:S01]  /*0750*/  @P6 FMUL R43, R43, 0.25 ;  /* 0x3e8000002b2b6820 */ /* 0x000fe20000400000 */
[----:B------:R-:W-:Y:S01]  /*0760*/  @!P5 FMUL R32, R32, 16777216 ;  /* 0x4b8000002020d820 */ /* 0x000fe20000400000 */
[C---:B------:R-:W-:Y:S02]  /*0770*/  FSEL R35, R34.reuse, 1, P2 ;  /* 0x3f80000022237808 */ /* 0x040fe40001000000 */
[----:B------:R-:W-:Y:S01]  /*0780*/  @!P1 FMUL R43, R43, 16777216 ;  /* 0x4b8000002b2b9820 */ /* 0x000fe20000400000 */
[----:B0-----:R-:W-:Y:S02]  /*0790*/  FMUL R45, R45, R40 ;  /* 0x000000282d2d7220 */ /* 0x001fe40000400000 */
[----:B------:R0:W3:Y:S01]  /*07a0*/  MUFU.RCP R20, R32 ;  /* 0x0000002000147308 */ /* 0x0000e20000001000 */
[----:B------:R-:W-:Y:S01]  /*07b0*/  @!P3 FMUL R35, R35, 16777216 ;  /* 0x4b8000002323b820 */ /* 0x000fe20000400000 */
[----:B-1----:R-:W-:-:S06]  /*07c0*/  FSEL R33, R34, 1, P6 ;  /* 0x3f80000022217808 */ /* 0x002fcc0003000000 */
[----:B------:R1:W4:Y:S01]  /*07d0*/  MUFU.RCP R40, R43 ;  /* 0x0000002b00287308 */ /* 0x0003220000001000 */
[----:B--2---:R-:W-:Y:S01]  /*07e0*/  FMUL R36, R36, R35 ;  /* 0x0000002324247220 */ /* 0x004fe20000400000 */
[----:B------:R-:W-:Y:S01]  /*07f0*/  FSEL R35, R34, 1, P4 ;  /* 0x3f80000022237808 */ /* 0x000fe20002000000 */
[----:B------:R-:W-:-:S04]  /*0800*/  @!P1 FMUL R33, R33, 16777216 ;  /* 0x4b80000021219820 */ /* 0x000fc80000400000 */
[----:B------:R-:W-:Y:S01]  /*0810*/  @!P5 FMUL R35, R35, 16777216 ;  /* 0x4b8000002323d820 */ /* 0x000fe20000400000 */
[-C--:B0-----:R-:W-:Y:S01]  /*0820*/  FMUL R32, R21, R36.reuse ;  /* 0x0000002415207220 */ /* 0x081fe20000400000 */
[----:B-1----:R-:W-:Y:S02]  /*0830*/  FMUL R43, R28, R45 ;  /* 0x0000002d1c2b7220 */ /* 0x002fe40000400000 */
[----:B---3--:R-:W-:Y:S01]  /*0840*/  FMUL R20, R20, R35 ;  /* 0x0000002314147220 */ /* 0x008fe20000400000 */
[-C--:B------:R-:W-:Y:S01]  /*0850*/  FMUL R35, R41, R45.reuse ;  /* 0x0000002d29237220 */ /* 0x080fe20000400000 */
[----:B------:R-:W-:Y:S01]  /*0860*/  FMUL R41, R44, R45 ;  /* 0x0000002d2c297220 */ /* 0x000fe20000400000 */
[----:B----4-:R-:W-:Y:S01]  /*0870*/  FMUL R40, R40, R33 ;  /* 0x0000002128287220 */ /* 0x010fe20000400000 */
[----:B------:R-:W-:Y:S01]  /*0880*/  FMUL R33, R42, R45 ;  /* 0x0000002d2a217220 */ /* 0x000fe20000400000 */
[-C--:B------:R-:W-:Y:S01]  /*0890*/  FMUL R28, R17, R36.reuse ;  /* 0x00000024111c7220 */ /* 0x080fe20000400000 */
[-C--:B------:R-:W-:Y:S01]  /*08a0*/  FMUL R34, R29, R36.reuse ;  /* 0x000000241d227220 */ /* 0x080fe20000400000 */
[----:B------:R-:W-:Y:S01]  /*08b0*/  FMUL R36, R37, R36 ;  /* 0x0000002425247220 */ /* 0x000fe20000400000 */
[-C--:B------:R-:W-:Y:S01]  /*08c0*/  FMUL R45, R30, R20.reuse ;  /* 0x000000141e2d7220 */ /* 0x080fe20000400000 */
[-C--:B------:R-:W-:Y:S01]  /*08d0*/  FMUL R29, R18, R20.reuse ;  /* 0x00000014121d7220 */ /* 0x080fe20000400000 */
[-C--:B------:R-:W-:Y:S01]  /*08e0*/  FMUL R37, R22, R20.reuse ;  /* 0x0000001416257220 */ /* 0x080fe20000400000 */
[----:B------:R-:W-:Y:S01]  /*08f0*/  FMUL R38, R38, R20 ;  /* 0x0000001426267220 */ /* 0x000fe20000400000 */
[-C--:B------:R-:W-:Y:S01]  /*0900*/  FMUL R30, R19, R40.reuse ;  /* 0x00000028131e7220 */ /* 0x080fe20000400000 */
[----:B------:R-:W-:Y:S01]  /*0910*/  FMUL R42, R23, R40 ;  /* 0x00000028172a7220 */ /* 0x000fe20000400000 */
[----:B------:R-:W-:-:S02]  /*0920*/  CS2R R20, SRZ ;  /* 0x0000000000147805 */ /* 0x000fc4000001ff00 */
[----:B------:R-:W-:Y:S02]  /*0930*/  CS2R R22, SRZ ;  /* 0x0000000000167805 */ /* 0x000fe4000001ff00 */
[----:B------:R-:W-:Y:S02]  /*0940*/  CS2R R16, SRZ ;  /* 0x0000000000107805 */ /* 0x000fe4000001ff00 */
[----:B------:R-:W-:Y:S02]  /*0950*/  CS2R R18, SRZ ;  /* 0x0000000000127805 */ /* 0x000fe4000001ff00 */
[----:B------:R-:W2:Y:S04]  /*0960*/  @!P0 LDG.E.EL.128 R20, desc[UR6][R48.64] ;  /* 0x0000000630148981 */ /* 0x000ea8000c2e1d00 */
[----:B------:R-:W2:Y:S01]  /*0970*/  @!P0 LDG.E.EL.128 R16, desc[UR6][R46.64] ;  /* 0x000000062e108981 */ /* 0x000ea2000c2e1d00 */
[----:B------:R-:W0:Y:S01]  /*0980*/  S2UR UR5, SR_CgaCtaId ;  /* 0x00000000000579c3 */ /* 0x000e220000008800 */
[----:B------:R-:W-:Y:S01]  /*0990*/  UMOV UR4, 0x400 ;  /* 0x0000040000047882 */ /* 0x000fe20000000000 */
[-C--:B------:R-:W-:Y:S01]  /*09a0*/  FMUL R44, R31, R40.reuse ;  /* 0x000000281f2c7220 */ /* 0x080fe20000400000 */
[----:B------:R-:W-:Y:S01]  /*09b0*/  FMUL R40, R39, R40 ;  /* 0x0000002827287220 */ /* 0x000fe20000400000 */
[----:B0-----:R-:W-:Y:S01]  /*09c0*/  UPRMT UR4, UR5, 0x654, UR4 ;  /* 0x0000065405047896 */ /* 0x001fe20008000004 */
[----:B------:R-:W-:Y:S01]  /*09d0*/  ISETP.GE.AND P0, PT, R3, 0x40, PT ;  /* 0x000000400300780c */ /* 0x000fe20003f06270 */
[-CC-:B--2---:R-:W-:Y:S01]  /*09e0*/  FFMA R35, R35, R20.reuse, R16.reuse ;  /* 0x0000001423237223 */ /* 0x184fe20000000010 */
[-CC-:B------:R-:W-:Y:S01]  /*09f0*/  FFMA R33, R33, R20.reuse, R16.reuse ;  /* 0x0000001421217223 */ /* 0x180fe20000000010 */
[-CC-:B------:R-:W-:Y:S01]  /*0a00*/  FFMA R43, R43, R20.reuse, R16.reuse ;  /* 0x000000142b2b7223 */ /* 0x180fe20000000010 */
[----:B------:R-:W-:Y:S01]  /*0a10*/  FFMA R41, R41, R20, R16 ;  /* 0x0000001429297223 */ /* 0x000fe20000000010 */
[----:B------:R-:W-:Y:S01]  /*0a20*/  SHF.L.U32 R16, R2, 0x8, RZ ;  /* 0x0000000802107819 */ /* 0x000fe200000006ff */
[-CC-:B------:R-:W-:Y:S01]  /*0a30*/  FFMA R28, R28, R21.reuse, R17.reuse ;  /* 0x000000151c1c7223 */ /* 0x180fe20000000011 */
[-CC-:B------:R-:W-:Y:S01]  /*0a40*/  FFMA R32, R32, R21.reuse, R17.reuse ;  /* 0x0000001520207223 */ /* 0x180fe20000000011 */
[-CC-:B------:R-:W-:Y:S01]  /*0a50*/  FFMA R34, R34, R21.reuse, R17.reuse ;  /* 0x0000001522227223 */ /* 0x180fe20000000011 */
[----:B------:R-:W-:Y:S01]  /*0a60*/  FFMA R36, R36, R21, R17 ;  /* 0x0000001524247223 */ /* 0x000fe20000000011 */
[----:B------:R-:W-:-:S02]  /*0a70*/  SHF.R.U32.HI R21, RZ, 0x4, R2 ;  /* 0x00000004ff157819 */ /* 0x000fc40000011602 */
[----:B------:R-:W-:Y:S01]  /*0a80*/  LOP3.LUT R16, R16, 0xf00, RZ, 0xc0, !PT ;  /* 0x00000f0010107812 */ /* 0x000fe200078ec0ff */
[-CC-:B------:R-:W-:Y:S01]  /*0a90*/  FFMA R29, R29, R22.reuse, R18.reuse ;  /* 0x000000161d1d7223 */ /* 0x180fe20000000012 */
[----:B------:R-:W-:Y:S01]  /*0aa0*/  SGXT.U32 R21, R21, 0x4 ;  /* 0x000000041515781a */ /* 0x000fe20000000000 */
[-CC-:B------:R-:W-:Y:S01]  /*0ab0*/  FFMA R37, R37, R22.reuse, R18.reuse ;  /* 0x0000001625257223 */ /* 0x180fe20000000012 */
[-CC-:B------:R-:W-:Y:S01]  /*0ac0*/  FFMA R45, R45, R22.reuse, R18.reuse ;  /* 0x000000162d2d7223 */ /* 0x180fe20000000012 */
[----:B------:R-:W-:Y:S01]  /*0ad0*/  FFMA R17, R38, R22, R18 ;  /* 0x0000001626117223 */ /* 0x000fe20000000012 */
[----:B------:R-:W-:Y:S01]  /*0ae0*/  LOP3.LUT R18, R16, 0x40, RZ, 0xfc, !PT ;  /* 0x0000004010127812 */ /* 0x000fe200078efcff */
[-CC-:B------:R-:W-:Y:S01]  /*0af0*/  FFMA R30, R30, R23.reuse, R19.reuse ;  /* 0x000000171e1e7223 */ /* 0x180fe20000000013 */
[-CC-:B------:R-:W-:Y:S01]  /*0b00*/  FFMA R42, R42, R23.reuse, R19.reuse ;  /* 0x000000172a2a7223 */ /* 0x180fe20000000013 */
[-CC-:B------:R-:W-:Y:S01]  /*0b10*/  FFMA R44, R44, R23.reuse, R19.reuse ;  /* 0x000000172c2c7223 */ /* 0x180fe20000000013 */
[----:B------:R-:W-:Y:S01]  /*0b20*/  FFMA R40, R40, R23, R19 ;  /* 0x0000001728287223 */ /* 0x000fe20000000013 */
[----:B------:R-:W-:-:S02]  /*0b30*/  LOP3.LUT R22, R16, 0x80, RZ, 0xfc, !PT ;  /* 0x0000008010167812 */ /* 0x000fc400078efcff */
[C---:B------:R-:W-:Y:S02]  /*0b40*/  LOP3.LUT R31, R16.reuse, 0xc0, RZ, 0xfc, !PT ;  /* 0x000000c0101f7812 */ /* 0x040fe400078efcff */
[C---:B------:R-:W-:Y:S02]  /*0b50*/  LOP3.LUT R20, R16.reuse, R21, RZ, 0xfc, !PT ;  /* 0x0000001510147212 */ /* 0x040fe400078efcff */
[----:B------:R-:W-:Y:S02]  /*0b60*/  LEA.HI R19, R16, UR4, RZ, 0x1e ;  /* 0x0000000410137c11 */ /* 0x000fe4000f8ff0ff */
[----:B------:R-:W-:Y:S02]  /*0b70*/  LEA.HI R21, R18, UR4, RZ, 0x1e ;  /* 0x0000000412157c11 */ /* 0x000fe4000f8ff0ff */
[----:B------:R-:W-:Y:S02]  /*0b80*/  LEA.HI R23, R22, UR4, RZ, 0x1e ;  /* 0x0000000416177c11 */ /* 0x000fe4000f8ff0ff */
[----:B------:R-:W-:Y:S01]  /*0b90*/  LEA.HI R31, R31, UR4, RZ, 0x1e ;  /* 0x000000041f1f7c11 */ /* 0x000fe2000f8ff0ff */
[----:B------:R-:W-:-:S02]  /*0ba0*/  IMAD R19, R20, 0x4, R19 ;  /* 0x0000000414137824 */ /* 0x000fc400078e0213 */
[----:B-----5:R-:W-:Y:S01]  /*0bb0*/  FADD R4, R35, R4 ;  /* 0x0000000423047221 */ /* 0x020fe20000000000 */
[----:B------:R-:W-:Y:S01]  /*0bc0*/  LEA R18, R20, R21, 0x2 ;  /* 0x0000001514127211 */ /* 0x000fe200078e10ff */
[----:B------:R-:W-:Y:S01]  /*0bd0*/  FADD R5, R28, R5 ;  /* 0x000000051c057221 */ /* 0x000fe20000000000 */
[C---:B------:R-:W-:Y:S01]  /*0be0*/  LEA R16, R20.reuse, R23, 0x2 ;  /* 0x0000001714107211 */ /* 0x040fe200078e10ff */
[----:B------:R-:W-:Y:S01]  /*0bf0*/  FADD R29, R29, R6 ;  /* 0x000000061d1d7221 */ /* 0x000fe20000000000 */
[----:B------:R-:W-:Y:S02]  /*0c00*/  IMAD R20, R20, 0x4, R31 ;  /* 0x0000000414147824 */ /* 0x000fe400078e021f */
[----:B------:R-:W-:Y:S01]  /*0c10*/  FADD R7, R30, R7 ;  /* 0x000000071e077221 */ /* 0x000fe20000000000 */
[----:B------:R-:W-:Y:S01]  /*0c20*/  FADD R8, R33, R8 ;  /* 0x0000000821087221 */ /* 0x000fe20000000000 */
[----:B------:R-:W-:Y:S01]  /*0c30*/  FADD R9, R32, R9 ;  /* 0x0000000920097221 */ /* 0x000fe20000000000 */
[----:B------:R0:W-:Y:S01]  /*0c40*/  STS [R19], R4 ;  /* 0x0000000413007388 */ /* 0x0001e20000000800 */
[----:B------:R-:W-:Y:S01]  /*0c50*/  FADD R37, R37, R10 ;  /* 0x0000000a25257221 */ /* 0x000fe20000000000 */
[----:B------:R-:W-:-:S02]  /*0c60*/  FADD R11, R42, R11 ;  /* 0x0000000b2a0b7221 */ /* 0x000fc40000000000 */
[----:B------:R-:W-:Y:S01]  /*0c70*/  STS [R18+0x100], R5 ;  /* 0x0001000512007388 */ /* 0x000fe20000000800 */
[----:B------:R-:W-:Y:S01]  /*0c80*/  FADD R12, R43, R12 ;  /* 0x0000000c2b0c7221 */ /* 0x000fe20000000000 */
[----:B------:R-:W-:Y:S02]  /*0c90*/  FADD R13, R34, R13 ;  /* 0x0000000d220d7221 */ /* 0x000fe40000000000 */
[----:B------:R-:W-:Y:S01]  /*0ca0*/  STS [R16+0x200], R29 ;  /* 0x0002001d10007388 */ /* 0x000fe20000000800 */
[----:B------:R-:W-:-:S03]  /*0cb0*/  FADD R45, R45, R14 ;  /* 0x0000000e2d2d7221 */ /* 0x000fc60000000000 */
        /* <DEDUP_REMOVED lines=9> */
[----:B------:R-:W-:Y:S01]  /*0d50*/  FADD R27, R40, R27 ;  /* 0x0000001b281b7221 */ /* 0x000fe20000000000 */
[----:B------:R-:W-:Y:S02]  /*0d60*/  SHF.L.U32 R17, R2, 0x2, RZ ;  /* 0x0000000202117819 */ /* 0x000fe400000006ff */
[----:B------:R-:W-:Y:S04]  /*0d70*/  STS [R19+0x80], R12 ;  /* 0x0000800c13007388 */ /* 0x000fe80000000800 */
[----:B------:R-:W-:Y:S04]  /*0d80*/  STS [R18+0x180], R13 ;  /* 0x0001800d12007388 */ /* 0x000fe80000000800 */
[----:B------:R-:W-:Y:S01]  /*0d90*/  STS [R16+0x280], R45 ;  /* 0x0002802d10007388 */ /* 0x000fe20000000800 */
[----:B------:R-:W-:-:S03]  /*0da0*/  LOP3.LUT R17, R17, 0x3fc, RZ, 0xc0, !PT ;  /* 0x000003fc11117812 */ /* 0x000fc600078ec0ff */
[----:B------:R-:W-:Y:S04]  /*0db0*/  STS [R20+0x380], R15 ;  /* 0x0003800f14007388 */ /* 0x000fe80000000800 */
[----:B------:R-:W-:Y:S04]  /*0dc0*/  STS [R19+0xc0], R24 ;  /* 0x0000c01813007388 */ /* 0x000fe80000000800 */
[----:B------:R1:W-:Y:S04]  /*0dd0*/  STS [R18+0x1c0], R25 ;  /* 0x0001c01912007388 */ /* 0x0003e80000000800 */
[----:B------:R-:W-:Y:S01]  /*0de0*/  STS [R16+0x2c0], R21 ;  /* 0x0002c01510007388 */ /* 0x000fe20000000800 */
[----:B0-----:R-:W-:-:S03]  /*0df0*/  LOP3.LUT R4, R17, 0x400, RZ, 0xfc, !PT ;  /* 0x0000040011047812 */ /* 0x001fc600078efcff */
[----:B------:R0:W-:Y:S01]  /*0e00*/  STS [R20+0x3c0], R27 ;  /* 0x0003c01b14007388 */ /* 0x0001e20000000800 */
[----:B------:R-:W-:Y:S01]  /*0e10*/  LOP3.LUT R6, R17, 0x800, RZ, 0xfc, !PT ;  /* 0x0000080011067812 */ /* 0x000fe200078efcff */
[----:B-1----:R-:W1:Y:S01]  /*0e20*/  LDC.64 R18, c[0x0][0x240] ;  /* 0x00009000ff127b82 */ /* 0x002e620000000a00 */
[----:B------:R-:W-:Y:S02]  /*0e30*/  SHF.R.U32.HI R5, RZ, 0x2, R4 ;  /* 0x00000002ff057819 */ /* 0x000fe40000011604 */
[----:B------:R-:W-:Y:S02]  /*0e40*/  SHF.R.U32.HI R6, RZ, 0x2, R6 ;  /* 0x00000002ff067819 */ /* 0x000fe40000011606 */
[----:B------:R-:W-:Y:S02]  /*0e50*/  LOP3.LUT R4, R2, 0xf0, RZ, 0xc0, !PT ;  /* 0x000000f002047812 */ /* 0x000fe400078ec0ff */
[----:B------:R-:W-:Y:S02]  /*0e60*/  LOP3.LUT R5, R5, 0x1f0, RZ, 0xc0, !PT ;  /* 0x000001f005057812 */ /* 0x000fe400078ec0ff */
[----:B------:R-:W-:-:S02]  /*0e70*/  LOP3.LUT R7, R6, 0x2f0, RZ, 0xc0, !PT ;  /* 0x000002f006077812 */ /* 0x000fc400078ec0ff */
[----:B------:R-:W-:Y:S01]  /*0e80*/  IADD3 R4, R4, UR4, RZ ;  /* 0x0000000404047c10 */ /* 0x000fe2000fffe0ff */
[----:B------:R-:W-:Y:S01]  /*0e90*/  VIADD R6, R5, UR4 ;  /* 0x0000000405067c36 */ /* 0x000fe20008000000 */
[----:B------:R-:W-:Y:S02]  /*0ea0*/  IADD3 R10, R7, UR4, RZ ;  /* 0x00000004070a7c10 */ /* 0x000fe4000fffe0ff */
[C---:B------:R-:W-:Y:S01]  /*0eb0*/  LEA R12, R17.reuse, R4, 0x2 ;  /* 0x00000004110c7211 */ /* 0x040fe200078e10ff */
[----:B------:R-:W-:Y:S01]  /*0ec0*/  BAR.SYNC.DEFER_BLOCKING 0x0 ;  /* 0x0000000000007b1d */ /* 0x000fe20000010000 */
[C---:B------:R-:W-:Y:S01]  /*0ed0*/  IMAD R8, R17.reuse, 0x4, R6 ;  /* 0x0000000411087824 */ /* 0x040fe200078e0206 */
[----:B------:R-:W-:Y:S02]  /*0ee0*/  LEA R4, R17, R10, 0x2 ;  /* 0x0000000a11047211 */ /* 0x000fe400078e10ff */
[----:B------:R-:W-:Y:S02]  /*0ef0*/  SHF.R.S32.HI R22, RZ, 0x1f, R3 ;  /* 0x0000001fff167819 */ /* 0x000fe40000011403 */
[----:B------:R-:W-:-:S02]  /*0f00*/  SHF.R.U32.HI R23, RZ, 0x4, R2 ;  /* 0x00000004ff177819 */ /* 0x000fc40000011602 */
[----:B------:R-:W-:Y:S02]  /*0f10*/  SHF.R.S32.HI R2, RZ, 0x1f, R3 ;  /* 0x0000001fff027819 */ /* 0x000fe40000011403 */
[-C--:B------:R-:W-:Y:S01]  /*0f20*/  LEA.HI R22, R22, R3.reuse, RZ, 0x4 ;  /* 0x0000000316167211 */ /* 0x080fe200078f20ff */
[----:B------:R-:W2:Y:S04]  /*0f30*/  LDS.128 R12, [R12] ;  /* 0x000000000c0c7984 */ /* 0x000ea80000000c00 */
[----:B------:R-:W3:Y:S04]  /*0f40*/  LDS.128 R8, [R8+0x1000] ;  /* 0x0010000008087984 */ /* 0x000ee80000000c00 */
[----:B------:R-:W4:Y:S01]  /*0f50*/  LDS.128 R4, [R4+0x2000] ;  /* 0x0020000004047984 */ /* 0x000f220000000c00 */
[----:B0-----:R-:W-:-:S02]  /*0f60*/  LEA.HI R20, R2, R3, RZ, 0x4 ;  /* 0x0000000302147211 */ /* 0x001fc400078f20ff */
[----:B------:R-:W-:Y:S02]  /*0f70*/  SGXT.U32 R23, R23, 0x4 ;  /* 0x000000041717781a */ /* 0x000fe40000000000 */
[----:B------:R-:W-:Y:S02]  /*0f80*/  SHF.L.U32 R22, R22, 0x6, RZ ;  /* 0x0000000616167819 */ /* 0x000fe400000006ff */
[----:B------:R-:W-:Y:S02]  /*0f90*/  LOP3.LUT R25, R20, 0xfffffff0, RZ, 0xc0, !PT ;  /* 0xfffffff014197812 */ /* 0x000fe400078ec0ff */
[----:B------:R-:W-:Y:S02]  /*0fa0*/  LOP3.LUT R16, R0, 0x30, R23, 0xfe, !PT ;  /* 0x0000003000107812 */ /* 0x000fe400078efe17 */
[----:B------:R-:W-:Y:S02]  /*0fb0*/  LOP3.LUT R2, R0, 0x20, R23, 0xfe, !PT ;  /* 0x0000002000027812 */ /* 0x000fe400078efe17 */
[----:B------:R-:W-:-:S02]  /*0fc0*/  LOP3.LUT R22, R22, 0xfffffc00, RZ, 0xc0, !PT ;  /* 0xfffffc0016167812 */ /* 0x000fc400078ec0ff */
[----:B------:R-:W-:Y:S02]  /*0fd0*/  LOP3.LUT R21, R17, 0xc00, RZ, 0xfc, !PT ;  /* 0x00000c0011157812 */ /* 0x000fe400078efcff */
[----:B------:R-:W-:Y:S02]  /*0fe0*/  LOP3.LUT R20, R0, 0x10, R23, 0xfe, !PT ;  /* 0x0000001000147812 */ /* 0x000fe400078efe17 */
[----:B------:R-:W-:Y:S02]  /*0ff0*/  LOP3.LUT R0, R0, R23, RZ, 0xfc, !PT ;  /* 0x0000001700007212 */ /* 0x000fe400078efcff */
[----:B------:R-:W-:Y:S02]  /*1000*/  IADD3 R25, R22, R3, -R25 ;  /* 0x0000000316197210 */ /* 0x000fe40007ffe819 */
[----:B------:R-:W-:Y:S02]  /*1010*/  SHF.R.U32.HI R21, RZ, 0x2, R21 ;  /* 0x00000002ff157819 */ /* 0x000fe40000011615 */
[----:B------:R-:W-:-:S02]  /*1020*/  ISETP.LT.AND P3, PT, R0, 0x40, !P0 ;  /* 0x000000400000780c */ /* 0x000fc40004761270 */
[----:B------:R-:W-:Y:S02]  /*1030*/  ISETP.LT.AND P2, PT, R20, 0x40, !P0 ;  /* 0x000000401400780c */ /* 0x000fe40004741270 */
[----:B------:R-:W-:Y:S01]  /*1040*/  ISETP.LT.AND P1, PT, R2, 0x40, !P0 ;  /* 0x000000400200780c */ /* 0x000fe20004721270 */
[----:B------:R-:W-:Y:S01]  /*1050*/  IMAD R3, R0, 0x10, R25 ;  /* 0x0000001000037824 */ /* 0x000fe200078e0219 */
[----:B------:R-:W-:Y:S02]  /*1060*/  LOP3.LUT R22, R21, 0x3f0, RZ, 0xc0, !PT ;  /* 0x000003f015167812 */ /* 0x000fe400078ec0ff */
[----:B------:R-:W-:Y:S02]  /*1070*/  ISETP.LT.AND P0, PT, R16, 0x40, !P0 ;  /* 0x000000401000780c */ /* 0x000fe40004701270 */
[-C--:B------:R-:W-:Y:S02]  /*1080*/  LEA R21, R20, R25.reuse, 0x4 ;  /* 0x0000001914157211 */ /* 0x080fe400078e20ff */
[----:B------:R-:W-:Y:S01]  /*1090*/  LEA R23, R2, R25, 0x4 ;  /* 0x0000001902177211 */ /* 0x000fe200078e20ff */
[----:B-1----:R-:W-:-:S04]  /*10a0*/  IMAD.WIDE R2, R3, 0x4, R18 ;  /* 0x0000000403027825 */ /* 0x002fc800078e0212 */
[----:B------:R-:W-:Y:S02]  /*10b0*/  VIADD R0, R22, UR4 ;  /* 0x0000000416007c36 */ /* 0x000fe40008000000 */
[--C-:B------:R-:W-:Y:S01]  /*10c0*/  IMAD.WIDE R20, R21, 0x4, R18.reuse ;  /* 0x0000000415147825 */ /* 0x100fe200078e0212 */
[----:B--2---:R0:W-:Y:S03]  /*10d0*/  @P3 STG.E.128 desc[UR6][R2.64], R12 ;  /* 0x0000000c02003986 */ /* 0x0041e6000c101d06 */
[----:B------:R-:W-:Y:S01]  /*10e0*/  IMAD.WIDE R22, R23, 0x4, R18 ;  /* 0x0000000417167825 */ /* 0x000fe200078e0212 */
[----:B---3--:R0:W-:Y:S01]  /*10f0*/  @P2 STG.E.128 desc[UR6][R20.64], R8 ;  /* 0x0000000814002986 */ /* 0x0081e2000c101d06 */
[----:B------:R-:W-:-:S03]  /*1100*/  LEA R0, R17, R0, 0x2 ;  /* 0x0000000011007211 */ /* 0x000fc600078e10ff */
[----:B----4-:R0:W-:Y:S02]  /*1110*/  @P1 STG.E.128 desc[UR6][R22.64], R4 ;  /* 0x0000000416001986 */ /* 0x0101e4000c101d06 */
[----:B0-----:R-:W-:Y:S05]  /*1120*/  @!P0 EXIT ;  /* 0x000000000000894d */ /* 0x001fea0003800000 */
[----:B0-----:R-:W0:Y:S01]  /*1130*/  LDS.128 R4, [R0+0x3000] ;  /* 0x0030000000047984 */ /* 0x001e220000000c00 */
[----:B------:R-:W-:-:S05]  /*1140*/  LEA R25, R16, R25, 0x4 ;  /* 0x0000001910197211 */ /* 0x000fca00078e20ff */
[----:B------:R-:W-:-:S05]  /*1150*/  IMAD.WIDE R18, R25, 0x4, R18 ;  /* 0x0000000419127825 */ /* 0x000fca00078e0212 */
[----:B0-----:R-:W-:Y:S01]  /*1160*/  STG.E.128 desc[UR6][R18.64], R4 ;  /* 0x0000000412007986 */ /* 0x001fe2000c101d06 */
[----:B------:R-:W-:Y:S05]  /*1170*/  EXIT ;  /* 0x000000000000794d */ /* 0x000fea0003800000 */
.L_x_0:
[----:B------:R-:W-:-:S00]  /*1180*/  BRA `(.L_x_0) ;  /* 0xfffffffc00fc7947 */ /* 0x000fc0000383ffff */
[----:B------:R-:W-:-:S00]  /*1190*/  NOP ;  /* 0x0000000000007918 */ /* 0x000fc00000000000 */
        /* <DEDUP_REMOVED lines=14> */
.L_x_1:


//--------------------- .nv.global.init           --------------------------
	.section	.nv.global.init,"aw",@progbits
.nv.global.init:
	.type		_$_str,@object
	.size		_$_str,(_$_str_$_2 - _$_str)
_$_str:
        /*0000*/ 	.byte	0x5f, 0x5f, 0x43, 0x55, 0x44, 0x41, 0x5f, 0x46, 0x54, 0x5a, 0x00
	.type		_$_str_$_2,@object
	.size		_$_str_$_2,(.L_1 - _$_str_$_2)
_$_str_$_2:
        /*000b*/ 	.byte	0x5f, 0x5f, 0x43, 0x55, 0x44, 0x41, 0x5f, 0x50, 0x52, 0x45, 0x43, 0x5f, 0x53, 0x51, 0x52, 0x54
        /*001b*/ 	.byte	0x00
.L_1:


//--------------------- .nv.shared.triton_poi_fused__native_batch_norm_legit_no_training_add_16 --------------------------
	.section	.nv.shared.triton_poi_fused__native_batch_norm_legit_no_training_add_16,"aw",@nobits
	.sectionflags	@""
	.align	16
	.zero		1024


//--------------------- .nv.constant0.triton_poi_fused__native_batch_norm_legit_no_training_add_16 --------------------------
	.section	.nv.constant0.triton_poi_fused__native_batch_norm_legit_no_training_add_16,"a",@progbits
	.sectionflags	@""
	.align	4
.nv.constant0.triton_poi_fused__native_batch_norm_legit_no_training_add_16:
	.zero		592
